	.headerflags	@"EF_CUDA_TEXMODE_UNIFIED EF_CUDA_64BIT_ADDRESS EF_CUDA_ACCELERATORS EF_CUDA_SM90 EF_CUDA_VIRTUAL_SM(EF_CUDA_SM90)"
	.elftype	@"ET_EXEC"


//--------------------- .nv.info                  --------------------------
	.section	.nv.info,"",@"SHT_CUDA_INFO"
	.align	4


	//----- nvinfo : EIATTR_REGCOUNT
	.align		4
        /*0000*/ 	.byte	0x04, 0x2f
        /*0002*/ 	.short	(.L_1 - .L_0)
	.align		4
.L_0:
        /*0004*/ 	.word	index@(triton_poi_fused_cat_54)
        /*0008*/ 	.word	0x0000000c


	//----- nvinfo : EIATTR_MIN_STACK_SIZE
	.align		4
.L_1:
        /*000c*/ 	.byte	0x04, 0x12
        /*000e*/ 	.short	(.L_3 - .L_2)
	.align		4
.L_2:
        /*0010*/ 	.word	index@(triton_poi_fused_cat_54)
        /*0014*/ 	.word	0x00000000


	//----- nvinfo : EIATTR_FRAME_SIZE
	.align		4
.L_3:
        /*0018*/ 	.byte	0x04, 0x11
        /*001a*/ 	.short	(.L_5 - .L_4)
	.align		4
.L_4:
        /*001c*/ 	.word	index@(triton_poi_fused_cat_54)
        /*0020*/ 	.word	0x00000000


	//----- nvinfo : EIATTR_MIN_STACK_SIZE
	.align		4
.L_5:
        /*0024*/ 	.byte	0x04, 0x12
        /*0026*/ 	.short	(.L_7 - .L_6)
	.align		4
.L_6:
        /*0028*/ 	.word	index@(triton_poi_fused_cat_54)
        /*002c*/ 	.word	0x00000000
.L_7:


//--------------------- .nv.info.triton_poi_fused_cat_54 --------------------------
	.section	.nv.info.triton_poi_fused_cat_54,"",@"SHT_CUDA_INFO"
	.sectionflags	@""
	.align	4


	//----- nvinfo : EIATTR_CUDA_API_VERSION
	.align		4
        /*0000*/ 	.byte	0x04, 0x37
        /*0002*/ 	.short	(.L_9 - .L_8)
.L_8:
        /*0004*/ 	.word	0x0000007c


	//----- nvinfo : EIATTR_KPARAM_INFO
	.align		4
.L_9:
        /*0008*/ 	.byte	0x04, 0x17
        /*000a*/ 	.short	(.L_11 - .L_10)
.L_10:
        /*000c*/ 	.word	0x00000000
        /*0010*/ 	.short	0x0002
        /*0012*/ 	.short	0x0010
        /*0014*/ 	.byte	0x00, 0xf0, 0x11, 0x00


	//----- nvinfo : EIATTR_KPARAM_INFO
	.align		4
.L_11:
        /*0018*/ 	.byte	0x04, 0x17
        /*001a*/ 	.short	(.L_13 - .L_12)
.L_12:
        /*001c*/ 	.word	0x00000000
        /*0020*/ 	.short	0x0001
        /*0022*/ 	.short	0x0008
        /*0024*/ 	.byte	0x00, 0xf4, 0x21, 0x00


	//----- nvinfo : EIATTR_KPARAM_INFO
	.align		4
.L_13:
        /*0028*/ 	.byte	0x04, 0x17
        /*002a*/ 	.short	(.L_15 - .L_14)
.L_14:
        /*002c*/ 	.word	0x00000000
        /*0030*/ 	.short	0x0000
        /*0032*/ 	.short	0x0000
        /*0034*/ 	.byte	0x00, 0xf4, 0x21, 0x00


	//----- nvinfo : EIATTR_SPARSE_MMA_MASK
	.align		4
.L_15:
        /*0038*/ 	.byte	0x03, 0x50
        /*003a*/ 	.short	0x0000


	//----- nvinfo : EIATTR_MAXREG_COUNT
	.align		4
        /*003c*/ 	.byte	0x03, 0x1b
        /*003e*/ 	.short	0x00ff


	//----- nvinfo : EIATTR_EXIT_INSTR_OFFSETS
	.align		4
        /*0040*/ 	.byte	0x04, 0x1c
        /*0042*/ 	.short	(.L_17 - .L_16)


	//   ....[0]....
.L_16:
        /*0044*/ 	.word	0x00000120


	//----- nvinfo : EIATTR_REQNTID
	.align		4
.L_17:
        /*0048*/ 	.byte	0x04, 0x10
        /*004a*/ 	.short	(.L_19 - .L_18)
.L_18:
        /*004c*/ 	.word	0x00000080
        /*0050*/ 	.word	0x00000001
        /*0054*/ 	.word	0x00000001


	//----- nvinfo : EIATTR_CBANK_PARAM_SIZE
	.align		4
.L_19:
        /*0058*/ 	.byte	0x03, 0x19
        /*005a*/ 	.short	0x0014


	//----- nvinfo : EIATTR_PARAM_CBANK
	.align		4
        /*005c*/ 	.byte	0x04, 0x0a
        /*005e*/ 	.short	(.L_21 - .L_20)
	.align		4
.L_20:
        /*0060*/ 	.word	index@(.nv.constant0.triton_poi_fused_cat_54)
        /*0064*/ 	.short	0x0210
        /*0066*/ 	.short	0x0014


	//----- nvinfo : EIATTR_SW_WAR
	.align		4
.L_21:
        /*0068*/ 	.byte	0x04, 0x36
        /*006a*/ 	.short	(.L_23 - .L_22)
.L_22:
        /*006c*/ 	.word	0x00000008
.L_23:


//--------------------- .nv.callgraph             --------------------------
	.section	.nv.callgraph,"",@"SHT_CUDA_CALLGRAPH"
	.align	4
	.sectionentsize	8
	.align		4
        /*0000*/ 	.word	0x00000000
	.align		4
        /*0004*/ 	.word	0xffffffff
	.align		4
        /*0008*/ 	.word	0x00000000
	.align		4
        /*000c*/ 	.word	0xfffffffe
	.align		4
        /*0010*/ 	.word	0x00000000
	.align		4
        /*0014*/ 	.word	0xfffffffd
	.align		4
        /*0018*/ 	.word	0x00000000
	.align		4
        /*001c*/ 	.word	0xfffffffc


//--------------------- .text.triton_poi_fused_cat_54 --------------------------
	.section	.text.triton_poi_fused_cat_54,"ax",@progbits
	.align	128
        .global         triton_poi_fused_cat_54
        .type           triton_poi_fused_cat_54,@function
        .size           triton_poi_fused_cat_54,(.L_x_1 - triton_poi_fused_cat_54)
        .other          triton_poi_fused_cat_54,@"STO_CUDA_ENTRY STV_DEFAULT"
triton_poi_fused_cat_54:
.text.triton_poi_fused_cat_54:
[----:B------:R-:W-:Y:S01]  /*0000*/  LDC R1, c[0x0][0x28] ;  /* 0x00000a00ff017b82 */ /* 0x000fe20000000800 */
[----:B------:R-:W1:Y:S07]  /*0010*/  S2R R0, SR_TID.X ;  /* 0x0000000000007919 */ /* 0x000e6e0000002100 */
[----:B------:R-:W2:Y:S01]  /*0020*/  LDC.64 R2, c[0x0][0x210] ;  /* 0x00008400ff027b82 */ /* 0x000ea20000000a00 */
[----:B------:R-:W-:Y:S01]  /*0030*/  ULDC.64 UR4, c[0x0][0x208] ;  /* 0x0000820000047ab9 */ /* 0x000fe20000000a00 */
[----:B------:R-:W3:Y:S06]  /*0040*/  S2R R7, SR_CTAID.X ;  /* 0x0000000000077919 */ /* 0x000eec0000002500 */
[----:B------:R-:W4:Y:S01]  /*0050*/  LDC.64 R4, c[0x0][0x218] ;  /* 0x00008600ff047b82 */ /* 0x000f220000000a00 */
[----:B-1----:R-:W-:-:S04]  /*0060*/  SHF.L.U32 R0, R0, 0x1, RZ ;  /* 0x0000000100007819 */ /* 0x002fc800000006ff */
[----:B------:R-:W-:-:S04]  /*0070*/  LOP3.LUT R0, R0, 0xfe, RZ, 0xc0, !PT ;  /* 0x000000fe00007812 */ /* 0x000fc800078ec0ff */
[----:B---3--:R-:W-:-:S05]  /*0080*/  LEA R7, R7, R0, 0x8 ;  /* 0x0000000007077211 */ /* 0x008fca00078e40ff */
[----:B--2---:R-:W-:-:S06]  /*0090*/  IMAD.WIDE R2, R7, 0x4, R2 ;  /* 0x0000000407027825 */ /* 0x004fcc00078e0202 */
[----:B------:R-:W2:Y:S01]  /*00a0*/  LDG.E.64 R2, desc[UR4][R2.64] ;  /* 0x0000000402027981 */ /* 0x000ea2000c1e1b00 */
[----:B------:R-:W-:-:S05]  /*00b0*/  IMAD.HI R0, R7, 0x2aaaaaab, RZ ;  /* 0x2aaaaaab07007827 */ /* 0x000fca00078e02ff */
[----:B------:R-:W-:-:S04]  /*00c0*/  SHF.R.U32.HI R9, RZ, 0x1f, R0 ;  /* 0x0000001fff097819 */ /* 0x000fc80000011600 */
[----:B------:R-:W-:-:S05]  /*00d0*/  LEA.HI.SX32 R0, R0, R9, 0x15 ;  /* 0x0000000900007211 */ /* 0x000fca00078faaff */
[----:B------:R-:W-:-:S04]  /*00e0*/  IMAD R7, R0, -0x3000, R7 ;  /* 0xffffd00000077824 */ /* 0x000fc800078e0207 */
[----:B------:R-:W-:-:S04]  /*00f0*/  IMAD R7, R0, 0x4b000, R7 ;  /* 0x0004b00000077824 */ /* 0x000fc800078e0207 */
[----:B----4-:R-:W-:-:S05]  /*0100*/  IMAD.WIDE R4, R7, 0x4, R4 ;  /* 0x0000000407047825 */ /* 0x010fca00078e0204 */
[----:B--2---:R-:W-:Y:S01]  /*0110*/  STG.E.64 desc[UR4][R4.64], R2 ;  /* 0x0000000204007986 */ /* 0x004fe2000c101b04 */
[----:B------:R-:W-:Y:S05]  /*0120*/  EXIT ;  /* 0x000000000000794d */ /* 0x000fea0003800000 */
.L_x_0:
[----:B------:R-:W-:-:S00]  /*0130*/  BRA `(.L_x_0) ;  /* 0xfffffffc00fc7947 */ /* 0x000fc0000383ffff */
[----:B------:R-:W-:-:S00]  /*0140*/  NOP ;  /* 0x0000000000007918 */ /* 0x000fc00000000000 */
        /* <DEDUP_REMOVED lines=11> */
.L_x_1:


//--------------------- .nv.constant0.triton_poi_fused_cat_54 --------------------------
	.section	.nv.constant0.triton_poi_fused_cat_54,"a",@progbits
	.sectionflags	@""
	.align	4
.nv.constant0.triton_poi_fused_cat_54:
	.zero		548
